//
// Generated by NVIDIA NVVM Compiler
//
// Compiler Build ID: CL-36424714
// Cuda compilation tools, release 13.0, V13.0.88
// Based on NVVM 20.0.0
//

.version 9.0
.target sm_100
.address_size 64

	// .globl	_Z15updateCentroidsPdS_S_iii

.visible .entry _Z15updateCentroidsPdS_S_iii(
	.param .u64 .ptr .align 1 _Z15updateCentroidsPdS_S_iii_param_0,
	.param .u64 .ptr .align 1 _Z15updateCentroidsPdS_S_iii_param_1,
	.param .u64 .ptr .align 1 _Z15updateCentroidsPdS_S_iii_param_2,
	.param .u32 _Z15updateCentroidsPdS_S_iii_param_3,
	.param .u32 _Z15updateCentroidsPdS_S_iii_param_4,
	.param .u32 _Z15updateCentroidsPdS_S_iii_param_5
)
{
	.reg .pred 	%p<26>;
	.reg .b32 	%r<147>;
	.reg .b32 	%f<72>;
	.reg .b64 	%rd<50>;
	.reg .b64 	%fd<63>;

	ld.param.u64 	%rd9, [_Z15updateCentroidsPdS_S_iii_param_0];
	ld.param.u64 	%rd10, [_Z15updateCentroidsPdS_S_iii_param_2];
	ld.param.u32 	%r92, [_Z15updateCentroidsPdS_S_iii_param_3];
	ld.param.u32 	%r93, [_Z15updateCentroidsPdS_S_iii_param_4];
	cvta.to.global.u64 	%rd1, %rd9;
	cvta.to.global.u64 	%rd2, %rd10;
	mov.u32 	%r94, %ctaid.y;
	mov.u32 	%r95, %ntid.y;
	mov.u32 	%r96, %tid.y;
	mad.lo.s32 	%r1, %r94, %r95, %r96;
	mov.u32 	%r97, %ctaid.x;
	mov.u32 	%r98, %ntid.x;
	mul.lo.s32 	%r2, %r97, %r98;
	mov.u32 	%r3, %tid.x;
	add.s32 	%r4, %r2, %r3;
	setp.ge.s32 	%p1, %r4, %r93;
	@%p1 bra 	$L__BB0_44;
	setp.lt.s32 	%p2, %r92, 1;
	mov.f32 	%f49, 0f00000000;
	mov.f32 	%f71, %f49;
	@%p2 bra 	$L__BB0_43;
	cvt.rn.f64.u32 	%fd1, %r1;
	and.b32  	%r5, %r92, 7;
	setp.lt.u32 	%p3, %r92, 8;
	mov.f32 	%f49, 0f00000000;
	mov.b32 	%r137, 0;
	mov.u32 	%r120, %r137;
	mov.u32 	%r131, %r4;
	@%p3 bra 	$L__BB0_21;
	and.b32  	%r137, %r92, 2147483640;
	neg.s32 	%r117, %r137;
	add.s32 	%r102, %r3, %r93;
	add.s32 	%r116, %r102, %r2;
	shl.b32 	%r9, %r93, 3;
	mad.lo.s32 	%r115, %r93, 7, %r4;
	mad.lo.s32 	%r114, %r93, 6, %r4;
	mad.lo.s32 	%r113, %r93, 5, %r4;
	shl.b32 	%r103, %r93, 2;
	add.s32 	%r112, %r4, %r103;
	mad.lo.s32 	%r111, %r93, 3, %r4;
	add.s64 	%rd49, %rd2, 32;
	shl.b32 	%r104, %r93, 1;
	add.s32 	%r110, %r4, %r104;
	mov.f32 	%f49, 0f00000000;
	mov.b32 	%r120, 0;
	mov.u32 	%r131, %r4;
$L__BB0_4:
	.pragma "nounroll";
	ld.global.f64 	%fd2, [%rd49+-32];
	setp.neu.f64 	%p4, %fd2, %fd1;
	@%p4 bra 	$L__BB0_6;
	mul.wide.s32 	%rd11, %r131, 8;
	add.s64 	%rd12, %rd1, %rd11;
	ld.global.f64 	%fd3, [%rd12];
	cvt.f64.f32 	%fd4, %f49;
	add.f64 	%fd5, %fd3, %fd4;
	cvt.rn.f32.f64 	%f49, %fd5;
	add.s32 	%r120, %r120, 1;
$L__BB0_6:
	ld.global.f64 	%fd6, [%rd49+-24];
	setp.neu.f64 	%p5, %fd6, %fd1;
	@%p5 bra 	$L__BB0_8;
	mul.wide.s32 	%rd13, %r116, 8;
	add.s64 	%rd14, %rd1, %rd13;
	ld.global.f64 	%fd7, [%rd14];
	cvt.f64.f32 	%fd8, %f49;
	add.f64 	%fd9, %fd7, %fd8;
	cvt.rn.f32.f64 	%f49, %fd9;
	add.s32 	%r120, %r120, 1;
$L__BB0_8:
	add.s32 	%r30, %r131, %r93;
	ld.global.f64 	%fd10, [%rd49+-16];
	setp.neu.f64 	%p6, %fd10, %fd1;
	@%p6 bra 	$L__BB0_10;
	mul.wide.s32 	%rd15, %r110, 8;
	add.s64 	%rd16, %rd1, %rd15;
	ld.global.f64 	%fd11, [%rd16];
	cvt.f64.f32 	%fd12, %f49;
	add.f64 	%fd13, %fd11, %fd12;
	cvt.rn.f32.f64 	%f49, %fd13;
	add.s32 	%r120, %r120, 1;
$L__BB0_10:
	add.s32 	%r33, %r30, %r93;
	ld.global.f64 	%fd14, [%rd49+-8];
	setp.neu.f64 	%p7, %fd14, %fd1;
	@%p7 bra 	$L__BB0_12;
	mul.wide.s32 	%rd17, %r111, 8;
	add.s64 	%rd18, %rd1, %rd17;
	ld.global.f64 	%fd15, [%rd18];
	cvt.f64.f32 	%fd16, %f49;
	add.f64 	%fd17, %fd15, %fd16;
	cvt.rn.f32.f64 	%f49, %fd17;
	add.s32 	%r120, %r120, 1;
$L__BB0_12:
	add.s32 	%r36, %r33, %r93;
	ld.global.f64 	%fd18, [%rd49];
	setp.neu.f64 	%p8, %fd18, %fd1;
	@%p8 bra 	$L__BB0_14;
	mul.wide.s32 	%rd19, %r112, 8;
	add.s64 	%rd20, %rd1, %rd19;
	ld.global.f64 	%fd19, [%rd20];
	cvt.f64.f32 	%fd20, %f49;
	add.f64 	%fd21, %fd19, %fd20;
	cvt.rn.f32.f64 	%f49, %fd21;
	add.s32 	%r120, %r120, 1;
$L__BB0_14:
	add.s32 	%r39, %r36, %r93;
	ld.global.f64 	%fd22, [%rd49+8];
	setp.neu.f64 	%p9, %fd22, %fd1;
	@%p9 bra 	$L__BB0_16;
	mul.wide.s32 	%rd21, %r113, 8;
	add.s64 	%rd22, %rd1, %rd21;
	ld.global.f64 	%fd23, [%rd22];
	cvt.f64.f32 	%fd24, %f49;
	add.f64 	%fd25, %fd23, %fd24;
	cvt.rn.f32.f64 	%f49, %fd25;
	add.s32 	%r120, %r120, 1;
$L__BB0_16:
	add.s32 	%r42, %r39, %r93;
	ld.global.f64 	%fd26, [%rd49+16];
	setp.neu.f64 	%p10, %fd26, %fd1;
	@%p10 bra 	$L__BB0_18;
	mul.wide.s32 	%rd23, %r114, 8;
	add.s64 	%rd24, %rd1, %rd23;
	ld.global.f64 	%fd27, [%rd24];
	cvt.f64.f32 	%fd28, %f49;
	add.f64 	%fd29, %fd27, %fd28;
	cvt.rn.f32.f64 	%f49, %fd29;
	add.s32 	%r120, %r120, 1;
$L__BB0_18:
	add.s32 	%r45, %r42, %r93;
	ld.global.f64 	%fd30, [%rd49+24];
	setp.neu.f64 	%p11, %fd30, %fd1;
	@%p11 bra 	$L__BB0_20;
	mul.wide.s32 	%rd25, %r115, 8;
	add.s64 	%rd26, %rd1, %rd25;
	ld.global.f64 	%fd31, [%rd26];
	cvt.f64.f32 	%fd32, %f49;
	add.f64 	%fd33, %fd31, %fd32;
	cvt.rn.f32.f64 	%f49, %fd33;
	add.s32 	%r120, %r120, 1;
$L__BB0_20:
	add.s32 	%r105, %r45, %r93;
	add.s32 	%r131, %r105, %r93;
	add.s32 	%r117, %r117, 8;
	add.s32 	%r116, %r116, %r9;
	add.s32 	%r115, %r115, %r9;
	add.s32 	%r114, %r114, %r9;
	add.s32 	%r113, %r113, %r9;
	add.s32 	%r112, %r112, %r9;
	add.s32 	%r111, %r111, %r9;
	add.s64 	%rd49, %rd49, 64;
	add.s32 	%r110, %r110, %r9;
	setp.ne.s32 	%p12, %r117, 0;
	@%p12 bra 	$L__BB0_4;
$L__BB0_21:
	setp.eq.s32 	%p13, %r5, 0;
	@%p13 bra 	$L__BB0_42;
	and.b32  	%r61, %r92, 3;
	setp.lt.u32 	%p14, %r5, 4;
	@%p14 bra 	$L__BB0_32;
	mul.wide.u32 	%rd27, %r137, 8;
	add.s64 	%rd6, %rd2, %rd27;
	ld.global.f64 	%fd34, [%rd6];
	setp.neu.f64 	%p15, %fd34, %fd1;
	@%p15 bra 	$L__BB0_25;
	mul.wide.s32 	%rd28, %r131, 8;
	add.s64 	%rd29, %rd1, %rd28;
	ld.global.f64 	%fd35, [%rd29];
	cvt.f64.f32 	%fd36, %f49;
	add.f64 	%fd37, %fd35, %fd36;
	cvt.rn.f32.f64 	%f49, %fd37;
	add.s32 	%r120, %r120, 1;
$L__BB0_25:
	add.s32 	%r64, %r131, %r93;
	ld.global.f64 	%fd38, [%rd6+8];
	setp.neu.f64 	%p16, %fd38, %fd1;
	@%p16 bra 	$L__BB0_27;
	mul.wide.s32 	%rd30, %r64, 8;
	add.s64 	%rd31, %rd1, %rd30;
	ld.global.f64 	%fd39, [%rd31];
	cvt.f64.f32 	%fd40, %f49;
	add.f64 	%fd41, %fd39, %fd40;
	cvt.rn.f32.f64 	%f49, %fd41;
	add.s32 	%r120, %r120, 1;
$L__BB0_27:
	add.s32 	%r67, %r64, %r93;
	ld.global.f64 	%fd42, [%rd6+16];
	setp.neu.f64 	%p17, %fd42, %fd1;
	@%p17 bra 	$L__BB0_29;
	mul.wide.s32 	%rd32, %r67, 8;
	add.s64 	%rd33, %rd1, %rd32;
	ld.global.f64 	%fd43, [%rd33];
	cvt.f64.f32 	%fd44, %f49;
	add.f64 	%fd45, %fd43, %fd44;
	cvt.rn.f32.f64 	%f49, %fd45;
	add.s32 	%r120, %r120, 1;
$L__BB0_29:
	add.s32 	%r70, %r67, %r93;
	ld.global.f64 	%fd46, [%rd6+24];
	setp.neu.f64 	%p18, %fd46, %fd1;
	@%p18 bra 	$L__BB0_31;
	mul.wide.s32 	%rd34, %r70, 8;
	add.s64 	%rd35, %rd1, %rd34;
	ld.global.f64 	%fd47, [%rd35];
	cvt.f64.f32 	%fd48, %f49;
	add.f64 	%fd49, %fd47, %fd48;
	cvt.rn.f32.f64 	%f49, %fd49;
	add.s32 	%r120, %r120, 1;
$L__BB0_31:
	add.s32 	%r131, %r70, %r93;
	add.s32 	%r137, %r137, 4;
$L__BB0_32:
	setp.eq.s32 	%p19, %r61, 0;
	@%p19 bra 	$L__BB0_42;
	setp.eq.s32 	%p20, %r61, 1;
	@%p20 bra 	$L__BB0_39;
	mul.wide.u32 	%rd36, %r137, 8;
	add.s64 	%rd7, %rd2, %rd36;
	ld.global.f64 	%fd50, [%rd7];
	setp.neu.f64 	%p21, %fd50, %fd1;
	@%p21 bra 	$L__BB0_36;
	mul.wide.s32 	%rd37, %r131, 8;
	add.s64 	%rd38, %rd1, %rd37;
	ld.global.f64 	%fd51, [%rd38];
	cvt.f64.f32 	%fd52, %f49;
	add.f64 	%fd53, %fd51, %fd52;
	cvt.rn.f32.f64 	%f49, %fd53;
	add.s32 	%r120, %r120, 1;
$L__BB0_36:
	add.s32 	%r81, %r131, %r93;
	ld.global.f64 	%fd54, [%rd7+8];
	setp.neu.f64 	%p22, %fd54, %fd1;
	@%p22 bra 	$L__BB0_38;
	mul.wide.s32 	%rd39, %r81, 8;
	add.s64 	%rd40, %rd1, %rd39;
	ld.global.f64 	%fd55, [%rd40];
	cvt.f64.f32 	%fd56, %f49;
	add.f64 	%fd57, %fd55, %fd56;
	cvt.rn.f32.f64 	%f49, %fd57;
	add.s32 	%r120, %r120, 1;
$L__BB0_38:
	add.s32 	%r131, %r81, %r93;
	add.s32 	%r137, %r137, 2;
$L__BB0_39:
	and.b32  	%r108, %r92, 1;
	setp.eq.b32 	%p23, %r108, 1;
	not.pred 	%p24, %p23;
	@%p24 bra 	$L__BB0_42;
	mul.wide.u32 	%rd41, %r137, 8;
	add.s64 	%rd42, %rd2, %rd41;
	ld.global.f64 	%fd58, [%rd42];
	setp.neu.f64 	%p25, %fd58, %fd1;
	@%p25 bra 	$L__BB0_42;
	mul.wide.s32 	%rd43, %r131, 8;
	add.s64 	%rd44, %rd1, %rd43;
	ld.global.f64 	%fd59, [%rd44];
	cvt.f64.f32 	%fd60, %f49;
	add.f64 	%fd61, %fd59, %fd60;
	cvt.rn.f32.f64 	%f49, %fd61;
	add.s32 	%r120, %r120, 1;
$L__BB0_42:
	cvt.rn.f32.s32 	%f71, %r120;
$L__BB0_43:
	ld.param.u64 	%rd48, [_Z15updateCentroidsPdS_S_iii_param_1];
	div.rn.f32 	%f47, %f49, %f71;
	cvt.f64.f32 	%fd62, %f47;
	mad.lo.s32 	%r109, %r1, %r4, %r93;
	cvta.to.global.u64 	%rd45, %rd48;
	mul.wide.s32 	%rd46, %r109, 8;
	add.s64 	%rd47, %rd45, %rd46;
	st.global.f64 	[%rd47], %fd62;
$L__BB0_44:
	ret;

}


// ===== COMPILED SASS (sm_100) =====

	.target	sm_100

	.elftype	@"ET_EXEC"


//--------------------- .note.nv.tkinfo           --------------------------
	.section	.note.nv.tkinfo,"",@"SHT_NOTE"
	.sectionflags	@"SHF_NOTE_NV_TKINFO"
	.tkinfo
        /*0018*/ 	.word	0x00000002
        /*0030*/ 	.string	""
        /*0030*/ 	.string	"ptxas"
        /*0030*/ 	.string	"Cuda compilation tools, release 13.0, V13.0.88"
        /*0030*/ 	.string	"Build cuda_13.0.r13.0/compiler.36424714_0"
        /*0030*/ 	.string	"-arch sm_100 -m 64 "



//--------------------- .note.nv.cuinfo           --------------------------
	.section	.note.nv.cuinfo,"",@"SHT_NOTE"
	.sectionflags	@"SHF_NOTE_NV_CUINFO"
        /*0018*/ 	.short	0x0002
        /*001a*/ 	.short	0x0064
        /*001c*/ 	.short	0x0082
	.zero		2


//--------------------- .nv.info                  --------------------------
	.section	.nv.info,"",@"SHT_CUDA_INFO"
	.align	4


	//----- nvinfo : EIATTR_REGCOUNT
	.align		4
        /*0000*/ 	.byte	0x04, 0x2f
        /*0002*/ 	.short	(.L_1 - .L_0)
	.align		4
.L_0:
        /*0004*/ 	.word	index@(_Z15updateCentroidsPdS_S_iii)
        /*0008*/ 	.word	0x0000001f


	//----- nvinfo : EIATTR_FRAME_SIZE
	.align		4
.L_1:
        /*000c*/ 	.byte	0x04, 0x11
        /*000e*/ 	.short	(.L_3 - .L_2)
	.align		4
.L_2:
        /*0010*/ 	.word	index@($__internal_0_$__cuda_sm3x_div_rn_noftz_f32_slowpath)
        /*0014*/ 	.word	0x00000000


	//----- nvinfo : EIATTR_FRAME_SIZE
	.align		4
.L_3:
        /*0018*/ 	.byte	0x04, 0x11
        /*001a*/ 	.short	(.L_5 - .L_4)
	.align		4
.L_4:
        /*001c*/ 	.word	index@(_Z15updateCentroidsPdS_S_iii)
        /*0020*/ 	.word	0x00000000


	//----- nvinfo : EIATTR_MIN_STACK_SIZE
	.align		4
.L_5:
        /*0024*/ 	.byte	0x04, 0x12
        /*0026*/ 	.short	(.L_7 - .L_6)
	.align		4
.L_6:
        /*0028*/ 	.word	index@(_Z15updateCentroidsPdS_S_iii)
        /*002c*/ 	.word	0x00000000
.L_7:


//--------------------- .nv.compat                --------------------------
	.section	.nv.compat,"",@"SHT_CUDA_COMPAT_INFO"
	.align	4
        /*0000*/ 	.byte	0x02, 0x09, 0x00, 0x00, 0x02, 0x02, 0x01, 0x00, 0x02, 0x05, 0x05, 0x00, 0x03, 0x07, 0x01, 0x01
        /*0010*/ 	.byte	0x02, 0x03, 0x00, 0x00, 0x02, 0x06, 0x01, 0x00, 0x04, 0x0b, 0x08, 0x00, 0x01, 0x00, 0x00, 0x00
        /*0020*/ 	.byte	0x00, 0x00, 0x00, 0x00


//--------------------- .nv.info._Z15updateCentroidsPdS_S_iii --------------------------
	.section	.nv.info._Z15updateCentroidsPdS_S_iii,"",@"SHT_CUDA_INFO"
	.sectionflags	@""
	.align	4


	//----- nvinfo : EIATTR_CUDA_API_VERSION
	.align		4
        /*0000*/ 	.byte	0x04, 0x37
        /*0002*/ 	.short	(.L_9 - .L_8)
.L_8:
        /*0004*/ 	.word	0x00000082


	//----- nvinfo : EIATTR_KPARAM_INFO
	.align		4
.L_9:
        /*0008*/ 	.byte	0x04, 0x17
        /*000a*/ 	.short	(.L_11 - .L_10)
.L_10:
        /*000c*/ 	.word	0x00000000
        /*0010*/ 	.short	0x0005
        /*0012*/ 	.short	0x0020
        /*0014*/ 	.byte	0x00, 0xf0, 0x11, 0x00


	//----- nvinfo : EIATTR_KPARAM_INFO
	.align		4
.L_11:
        /*0018*/ 	.byte	0x04, 0x17
        /*001a*/ 	.short	(.L_13 - .L_12)
.L_12:
        /*001c*/ 	.word	0x00000000
        /*0020*/ 	.short	0x0004
        /*0022*/ 	.short	0x001c
        /*0024*/ 	.byte	0x00, 0xf0, 0x11, 0x00


	//----- nvinfo : EIATTR_KPARAM_INFO
	.align		4
.L_13:
        /*0028*/ 	.byte	0x04, 0x17
        /*002a*/ 	.short	(.L_15 - .L_14)
.L_14:
        /*002c*/ 	.word	0x00000000
        /*0030*/ 	.short	0x0003
        /*0032*/ 	.short	0x0018
        /*0034*/ 	.byte	0x00, 0xf0, 0x11, 0x00


	//----- nvinfo : EIATTR_KPARAM_INFO
	.align		4
.L_15:
        /*0038*/ 	.byte	0x04, 0x17
        /*003a*/ 	.short	(.L_17 - .L_16)
.L_16:
        /*003c*/ 	.word	0x00000000
        /*0040*/ 	.short	0x0002
        /*0042*/ 	.short	0x0010
        /*0044*/ 	.byte	0x00, 0xf5, 0x21, 0x00


	//----- nvinfo : EIATTR_KPARAM_INFO
	.align		4
.L_17:
        /*0048*/ 	.byte	0x04, 0x17
        /*004a*/ 	.short	(.L_19 - .L_18)
.L_18:
        /*004c*/ 	.word	0x00000000
        /*0050*/ 	.short	0x0001
        /*0052*/ 	.short	0x0008
        /*0054*/ 	.byte	0x00, 0xf5, 0x21, 0x00


	//----- nvinfo : EIATTR_KPARAM_INFO
	.align		4
.L_19:
        /*0058*/ 	.byte	0x04, 0x17
        /*005a*/ 	.short	(.L_21 - .L_20)
.L_20:
        /*005c*/ 	.word	0x00000000
        /*0060*/ 	.short	0x0000
        /*0062*/ 	.short	0x0000
        /*0064*/ 	.byte	0x00, 0xf5, 0x21, 0x00


	//----- nvinfo : EIATTR_SPARSE_MMA_MASK
	.align		4
.L_21:
        /*0068*/ 	.byte	0x03, 0x50
        /*006a*/ 	.short	0x0000


	//----- nvinfo : EIATTR_MAXREG_COUNT
	.align		4
        /*006c*/ 	.byte	0x03, 0x1b
        /*006e*/ 	.short	0x00ff


	//----- nvinfo : EIATTR_MERCURY_ISA_VERSION
	.align		4
        /*0070*/ 	.byte	0x03, 0x5f
        /*0072*/ 	.short	0x0101


	//----- nvinfo : EIATTR_VRC_CTA_INIT_COUNT
	.align		4
        /*0074*/ 	.byte	0x02, 0x4a
	.zero		1
	.zero		1


	//----- nvinfo : EIATTR_EXIT_INSTR_OFFSETS
	.align		4
        /*0078*/ 	.byte	0x04, 0x1c
        /*007a*/ 	.short	(.L_23 - .L_22)


	//   ....[0]....
.L_22:
        /*007c*/ 	.word	0x000000d0


	//   ....[1]....
        /*0080*/ 	.word	0x00000fc0


	//----- nvinfo : EIATTR_CRS_STACK_SIZE
	.align		4
.L_23:
        /*0084*/ 	.byte	0x04, 0x1e
        /*0086*/ 	.short	(.L_25 - .L_24)
.L_24:
        /*0088*/ 	.word	0x00000000


	//----- nvinfo : EIATTR_CBANK_PARAM_SIZE
	.align		4
.L_25:
        /*008c*/ 	.byte	0x03, 0x19
        /*008e*/ 	.short	0x0024


	//----- nvinfo : EIATTR_PARAM_CBANK
	.align		4
        /*0090*/ 	.byte	0x04, 0x0a
        /*0092*/ 	.short	(.L_27 - .L_26)
	.align		4
.L_26:
        /*0094*/ 	.word	index@(.nv.constant0._Z15updateCentroidsPdS_S_iii)
        /*0098*/ 	.short	0x0380
        /*009a*/ 	.short	0x0024


	//----- nvinfo : EIATTR_SW_WAR
	.align		4
.L_27:
        /*009c*/ 	.byte	0x04, 0x36
        /*009e*/ 	.short	(.L_29 - .L_28)
.L_28:
        /*00a0*/ 	.word	0x00000008
.L_29:


//--------------------- .nv.callgraph             --------------------------
	.section	.nv.callgraph,"",@"SHT_CUDA_CALLGRAPH"
	.align	4
	.sectionentsize	8
	.align		4
        /*0000*/ 	.word	0x00000000
	.align		4
        /*0004*/ 	.word	0xffffffff
	.align		4
        /*0008*/ 	.word	0x00000000
	.align		4
        /*000c*/ 	.word	0xfffffffe
	.align		4
        /*0010*/ 	.word	0x00000000
	.align		4
        /*0014*/ 	.word	0xfffffffd
	.align		4
        /*0018*/ 	.word	0x00000000
	.align		4
        /*001c*/ 	.word	0xfffffffc


//--------------------- .text._Z15updateCentroidsPdS_S_iii --------------------------
	.section	.text._Z15updateCentroidsPdS_S_iii,"ax",@progbits
	.align	128
        .global         _Z15updateCentroidsPdS_S_iii
        .type           _Z15updateCentroidsPdS_S_iii,@function
        .size           _Z15updateCentroidsPdS_S_iii,(.L_x_21 - _Z15updateCentroidsPdS_S_iii)
        .other          _Z15updateCentroidsPdS_S_iii,@"STO_CUDA_ENTRY STV_DEFAULT"
_Z15updateCentroidsPdS_S_iii:
.text._Z15updateCentroidsPdS_S_iii:
[----:B------:R-:W-:Y:S01]  /*0000*/  LDC R1, c[0x0][0x37c] ;  /* 0x0000df00ff017b82 */ /* 0x000fe20000000800 */
[----:B------:R-:W0:Y:S07]  /*0010*/  S2R R10, SR_TID.X ;  /* 0x00000000000a7919 */ /* 0x000e2e0000002100 */
[----:B------:R-:W1:Y:S01]  /*0020*/  S2UR UR4, SR_CTAID.X ;  /* 0x00000000000479c3 */ /* 0x000e620000002500 */
[----:B------:R-:W2:Y:S01]  /*0030*/  LDCU UR7, c[0x0][0x39c] ;  /* 0x00007380ff0777ac */ /* 0x000ea20008000800 */
[----:B------:R-:W3:Y:S06]  /*0040*/  S2R R0, SR_TID.Y ;  /* 0x0000000000007919 */ /* 0x000eec0000002200 */
[----:B------:R-:W3:Y:S01]  /*0050*/  LDC R3, c[0x0][0x364] ;  /* 0x0000d900ff037b82 */ /* 0x000ee20000000800 */
[----:B------:R-:W1:Y:S07]  /*0060*/  LDCU UR5, c[0x0][0x360] ;  /* 0x00006c00ff0577ac */ /* 0x000e6e0008000800 */
[----:B------:R-:W3:Y:S01]  /*0070*/  S2UR UR6, SR_CTAID.Y ;  /* 0x00000000000679c3 */ /* 0x000ee20000002600 */
[----:B--2---:R-:W-:Y:S01]  /*0080*/  IMAD.U32 R17, RZ, RZ, UR7 ;  /* 0x00000007ff117e24 */ /* 0x004fe2000f8e00ff */
[----:B-1----:R-:W-:-:S06]  /*0090*/  UIMAD UR4, UR4, UR5, URZ ;  /* 0x00000005040472a4 */ /* 0x002fcc000f8e02ff */
[----:B0-----:R-:W-:-:S05]  /*00a0*/  VIADD R2, R10, UR4 ;  /* 0x000000040a027c36 */ /* 0x001fca0008000000 */
[----:B------:R-:W-:Y:S01]  /*00b0*/  ISETP.GE.AND P0, PT, R2, R17, PT ;  /* 0x000000110200720c */ /* 0x000fe20003f06270 */
[----:B---3--:R-:W-:-:S12]  /*00c0*/  IMAD R3, R3, UR6, R0 ;  /* 0x0000000603037c24 */ /* 0x008fd8000f8e0200 */
[----:B------:R-:W-:Y:S05]  /*00d0*/  @P0 EXIT ;  /* 0x000000000000094d */ /* 0x000fea0003800000 */
[----:B------:R-:W0:Y:S01]  /*00e0*/  LDCU UR5, c[0x0][0x398] ;  /* 0x00007300ff0577ac */ /* 0x000e220008000800 */
[----:B------:R-:W-:Y:S02]  /*00f0*/  HFMA2 R4, -RZ, RZ, 0, 0 ;  /* 0x00000000ff047431 */ /* 0x000fe400000001ff */
[----:B------:R-:W-:Y:S01]  /*0100*/  IMAD.MOV.U32 R7, RZ, RZ, RZ ;  /* 0x000000ffff077224 */ /* 0x000fe200078e00ff */
[----:B------:R-:W1:Y:S01]  /*0110*/  LDCU.64 UR10, c[0x0][0x358] ;  /* 0x00006b00ff0a77ac */ /* 0x000e620008000a00 */
[----:B0-----:R-:W-:-:S09]  /*0120*/  UISETP.GE.AND UP0, UPT, UR5, 0x1, UPT ;  /* 0x000000010500788c */ /* 0x001fd2000bf06270 */
[----:B-1----:R-:W-:Y:S05]  /*0130*/  BRA.U !UP0, `(.L_x_0) ;  /* 0x0000000d08507547 */ /* 0x002fea000b800000 */
[----:B------:R0:W1:Y:S01]  /*0140*/  I2F.F64.U32 R8, R3 ;  /* 0x0000000300087312 */ /* 0x0000620000201800 */
[----:B------:R-:W-:Y:S01]  /*0150*/  UISETP.GE.U32.AND UP1, UPT, UR5, 0x8, UPT ;  /* 0x000000080500788c */ /* 0x000fe2000bf26070 */
[----:B------:R-:W-:Y:S01]  /*0160*/  CS2R R4, SRZ ;  /* 0x0000000000047805 */ /* 0x000fe2000001ff00 */
[----:B------:R-:W-:Y:S01]  /*0170*/  ULOP3.LUT UR8, UR5, 0x7, URZ, 0xc0, !UPT ;  /* 0x0000000705087892 */ /* 0x000fe2000f8ec0ff */
[----:B------:R-:W-:Y:S01]  /*0180*/  IMAD.MOV.U32 R6, RZ, RZ, RZ ;  /* 0x000000ffff067224 */ /* 0x000fe200078e00ff */
[----:B------:R-:W-:Y:S02]  /*0190*/  MOV R0, R2 ;  /* 0x0000000200007202 */ /* 0x000fe40000000f00 */
[----:B------:R-:W-:-:S03]  /*01a0*/  UISETP.NE.AND UP0, UPT, UR8, URZ, UPT ;  /* 0x000000ff0800728c */ /* 0x000fc6000bf05270 */
[----:B0-----:R-:W-:Y:S08]  /*01b0*/  BRA.U !UP1, `(.L_x_1) ;  /* 0x0000000509bc7547 */ /* 0x001ff0000b800000 */
[----:B------:R-:W0:Y:S01]  /*01c0*/  LDCU.64 UR6, c[0x0][0x390] ;  /* 0x00007200ff0677ac */ /* 0x000e220008000a00 */
[----:B------:R-:W2:Y:S01]  /*01d0*/  LDC R7, c[0x0][0x39c] ;  /* 0x0000e700ff077b82 */ /* 0x000ea20000000800 */
[C---:B------:R-:W-:Y:S01]  /*01e0*/  IADD3 R25, PT, PT, R17.reuse, UR4, R10 ;  /* 0x0000000411197c10 */ /* 0x040fe2000fffe00a */
[C-C-:B------:R-:W-:Y:S01]  /*01f0*/  IMAD R24, R17.reuse, 0x7, R2.reuse ;  /* 0x0000000711187824 */ /* 0x140fe200078e0202 */
[----:B------:R-:W-:Y:S01]  /*0200*/  ULOP3.LUT UR5, UR5, 0x7ffffff8, URZ, 0xc0, !UPT ;  /* 0x7ffffff805057892 */ /* 0x000fe2000f8ec0ff */
[C-C-:B------:R-:W-:Y:S01]  /*0210*/  IMAD R23, R17.reuse, 0x6, R2.reuse ;  /* 0x0000000611177824 */ /* 0x140fe200078e0202 */
[----:B------:R-:W-:Y:S01]  /*0220*/  MOV R4, RZ ;  /* 0x000000ff00047202 */ /* 0x000fe20000000f00 */
[C-C-:B------:R-:W-:Y:S01]  /*0230*/  IMAD R26, R17.reuse, 0x5, R2.reuse ;  /* 0x00000005111a7824 */ /* 0x140fe200078e0202 */
[----:B------:R-:W-:Y:S01]  /*0240*/  UIADD3 UR4, UPT, UPT, -UR5, URZ, URZ ;  /* 0x000000ff05047290 */ /* 0x000fe2000fffe1ff */
[C-C-:B------:R-:W-:Y:S01]  /*0250*/  IMAD R27, R17.reuse, 0x4, R2.reuse ;  /* 0x00000004111b7824 */ /* 0x140fe200078e0202 */
[----:B------:R-:W-:Y:S01]  /*0260*/  MOV R5, UR5 ;  /* 0x0000000500057c02 */ /* 0x000fe20008000f00 */
[----:B------:R-:W-:-:S02]  /*0270*/  IMAD R28, R17, 0x3, R2 ;  /* 0x00000003111c7824 */ /* 0x000fc400078e0202 */
[--C-:B------:R-:W-:Y:S02]  /*0280*/  IMAD R22, R17, 0x2, R2.reuse ;  /* 0x0000000211167824 */ /* 0x100fe400078e0202 */
[----:B------:R-:W-:Y:S02]  /*0290*/  IMAD.MOV.U32 R6, RZ, RZ, RZ ;  /* 0x000000ffff067224 */ /* 0x000fe400078e00ff */
[----:B------:R-:W-:Y:S01]  /*02a0*/  IMAD.MOV.U32 R0, RZ, RZ, R2 ;  /* 0x000000ffff007224 */ /* 0x000fe200078e0002 */
[----:B0-----:R-:W-:-:S04]  /*02b0*/  UIADD3 UR6, UP1, UPT, UR6, 0x20, URZ ;  /* 0x0000002006067890 */ /* 0x001fc8000ff3e0ff */
[----:B------:R-:W-:Y:S02]  /*02c0*/  UIADD3.X UR7, UPT, UPT, URZ, UR7, URZ, UP1, !UPT ;  /* 0x00000007ff077290 */ /* 0x000fe40008ffe4ff */
[----:B------:R-:W-:-:S04]  /*02d0*/  IMAD.U32 R10, RZ, RZ, UR6 ;  /* 0x00000006ff0a7e24 */ /* 0x000fc8000f8e00ff */
[----:B------:R-:W-:-:S07]  /*02e0*/  IMAD.U32 R11, RZ, RZ, UR7 ;  /* 0x00000007ff0b7e24 */ /* 0x000fce000f8e00ff */
.L_x_2:
[----:B------:R-:W1:Y:S04]  /*02f0*/  LDG.E.64 R12, desc[UR10][R10.64+-0x20] ;  /* 0xffffe00a0a0c7981 */ /* 0x000e68000c1e1b00 */
[----:B------:R-:W3:Y:S01]  /*0300*/  LDG.E.64 R16, desc[UR10][R10.64+-0x18] ;  /* 0xffffe80a0a107981 */ /* 0x000ee2000c1e1b00 */
[----:B-1----:R-:W-:-:S03]  /*0310*/  DSETP.NEU.AND P6, PT, R12, R8, PT ;  /* 0x000000080c00722a */ /* 0x002fc60003fcd000 */
[----:B------:R-:W4:Y:S11]  /*0320*/  LDG.E.64 R12, desc[UR10][R10.64+-0x10] ;  /* 0xfffff00a0a0c7981 */ /* 0x000f36000c1e1b00 */
[----:B------:R-:W0:Y:S01]  /*0330*/  @!P6 LDC.64 R14, c[0x0][0x380] ;  /* 0x0000e000ff0eeb82 */ /* 0x000e220000000a00 */
[----:B---3--:R-:W-:Y:S01]  /*0340*/  DSETP.NEU.AND P0, PT, R16, R8, PT ;  /* 0x000000081000722a */ /* 0x008fe20003f0d000 */
[----:B------:R-:W3:Y:S01]  /*0350*/  LDG.E.64 R16, desc[UR10][R10.64+-0x8] ;  /* 0xfffff80a0a107981 */ /* 0x000ee2000c1e1b00 */
[----:B0-----:R-:W-:-:S12]  /*0360*/  @!P6 IMAD.WIDE R20, R0, 0x8, R14 ;  /* 0x000000080014e825 */ /* 0x001fd800078e020e */
[----:B------:R-:W0:Y:S01]  /*0370*/  @!P0 LDC.64 R14, c[0x0][0x380] ;  /* 0x0000e000ff0e8b82 */ /* 0x000e220000000a00 */
[----:B------:R-:W5:Y:S01]  /*0380*/  @!P6 LDG.E.64 R18, desc[UR10][R20.64] ;  /* 0x0000000a1412e981 */ /* 0x000f62000c1e1b00 */
[----:B0-----:R-:W-:-:S06]  /*0390*/  @!P0 IMAD.WIDE R14, R25, 0x8, R14 ;  /* 0x00000008190e8825 */ /* 0x001fcc00078e020e */
[----:B------:R-:W2:Y:S01]  /*03a0*/  @!P0 LDG.E.64 R14, desc[UR10][R14.64] ;  /* 0x0000000a0e0e8981 */ /* 0x000ea2000c1e1b00 */
[----:B----4-:R-:W-:Y:S01]  /*03b0*/  DSETP.NEU.AND P1, PT, R12, R8, PT ;  /* 0x000000080c00722a */ /* 0x010fe20003f2d000 */
[----:B------:R-:W5:Y:S02]  /*03c0*/  @!P6 F2F.F64.F32 R12, R4 ;  /* 0x00000004000ce310 */ /* 0x000f640000201800 */
[----:B-----5:R-:W-:-:S11]  /*03d0*/  @!P6 DADD R18, R18, R12 ;  /* 0x000000001212e229 */ /* 0x020fd6000000000c */
[----:B------:R-:W0:Y:S01]  /*03e0*/  @!P1 LDC.64 R12, c[0x0][0x380] ;  /* 0x0000e000ff0c9b82 */ /* 0x000e220000000a00 */
[----:B------:R-:W1:Y:S01]  /*03f0*/  @!P6 F2F.F32.F64 R4, R18 ;  /* 0x000000120004e310 */ /* 0x000e620000301000 */
[----:B---3--:R-:W-:-:S07]  /*0400*/  DSETP.NEU.AND P2, PT, R16, R8, PT ;  /* 0x000000081000722a */ /* 0x008fce0003f4d000 */
[----:B-1----:R-:W2:Y:S07]  /*0410*/  @!P0 F2F.F64.F32 R20, R4 ;  /* 0x0000000400148310 */ /* 0x002eae0000201800 */
[----:B------:R-:W1:Y:S01]  /*0420*/  @!P2 LDC.64 R16, c[0x0][0x380] ;  /* 0x0000e000ff10ab82 */ /* 0x000e620000000a00 */
[----:B0-----:R-:W-:-:S06]  /*0430*/  @!P1 IMAD.WIDE R12, R22, 0x8, R12 ;  /* 0x00000008160c9825 */ /* 0x001fcc00078e020c */
[----:B------:R-:W3:Y:S01]  /*0440*/  @!P1 LDG.E.64 R12, desc[UR10][R12.64] ;  /* 0x0000000a0c0c9981 */ /* 0x000ee2000c1e1b00 */
[----:B--2---:R-:W-:-:S03]  /*0450*/  @!P0 DADD R20, R20, R14 ;  /* 0x0000000014148229 */ /* 0x004fc6000000000e */
[----:B------:R-:W2:Y:S01]  /*0460*/  LDG.E.64 R14, desc[UR10][R10.64] ;  /* 0x0000000a0a0e7981 */ /* 0x000ea2000c1e1b00 */
[----:B-1----:R-:W-:-:S06]  /*0470*/  @!P2 IMAD.WIDE R16, R28, 0x8, R16 ;  /* 0x000000081c10a825 */ /* 0x002fcc00078e0210 */
[----:B------:R-:W4:Y:S01]  /*0480*/  @!P2 LDG.E.64 R16, desc[UR10][R16.64] ;  /* 0x0000000a1010a981 */ /* 0x000f22000c1e1b00 */
[----:B------:R0:W1:Y:S03]  /*0490*/  @!P0 F2F.F32.F64 R4, R20 ;  /* 0x0000001400048310 */ /* 0x0000660000301000 */
[----:B0-----:R-:W5:Y:S05]  /*04a0*/  LDG.E.64 R20, desc[UR10][R10.64+0x18] ;  /* 0x0000180a0a147981 */ /* 0x001f6a000c1e1b00 */
[----:B-1----:R-:W3:Y:S02]  /*04b0*/  @!P1 F2F.F64.F32 R18, R4 ;  /* 0x0000000400129310 */ /* 0x002ee40000201800 */
[----:B---3--:R-:W-:-:S06]  /*04c0*/  @!P1 DADD R12, R18, R12 ;  /* 0x00000000120c9229 */ /* 0x008fcc000000000c */
[----:B------:R0:W1:Y:S01]  /*04d0*/  @!P1 F2F.F32.F64 R4, R12 ;  /* 0x0000000c00049310 */ /* 0x0000620000301000 */
[----:B--2---:R-:W-:-:S03]  /*04e0*/  DSETP.NEU.AND P3, PT, R14, R8, PT ;  /* 0x000000080e00722a */ /* 0x004fc60003f6d000 */
[----:B0-----:R-:W2:Y:S04]  /*04f0*/  LDG.E.64 R12, desc[UR10][R10.64+0x8] ;  /* 0x0000080a0a0c7981 */ /* 0x001ea8000c1e1b00 */
[----:B-1----:R-:W4:Y:S07]  /*0500*/  @!P2 F2F.F64.F32 R14, R4 ;  /* 0x00000004000ea310 */ /* 0x002f2e0000201800 */
[----:B------:R-:W0:Y:S01]  /*0510*/  @!P3 LDC.64 R18, c[0x0][0x380] ;  /* 0x0000e000ff12bb82 */ /* 0x000e220000000a00 */
[----:B----4-:R-:W-:Y:S01]  /*0520*/  @!P2 DADD R14, R14, R16 ;  /* 0x000000000e0ea229 */ /* 0x010fe20000000010 */
[----:B------:R-:W3:Y:S01]  /*0530*/  LDG.E.64 R16, desc[UR10][R10.64+0x10] ;  /* 0x0000100a0a107981 */ /* 0x000ee2000c1e1b00 */
[----:B0-----:R-:W-:-:S06]  /*0540*/  @!P3 IMAD.WIDE R18, R27, 0x8, R18 ;  /* 0x000000081b12b825 */ /* 0x001fcc00078e0212 */
[----:B------:R-:W4:Y:S01]  /*0550*/  @!P3 LDG.E.64 R18, desc[UR10][R18.64] ;  /* 0x0000000a1212b981 */ /* 0x000f22000c1e1b00 */
[----:B------:R0:W1:Y:S01]  /*0560*/  @!P2 F2F.F32.F64 R4, R14 ;  /* 0x0000000e0004a310 */ /* 0x0000620000301000 */
[----:B------:R-:W-:Y:S01]  /*0570*/  @!P6 IADD3 R6, PT, PT, R6, 0x1, RZ ;  /* 0x000000010606e810 */ /* 0x000fe20007ffe0ff */
[----:B-----5:R-:W-:-:S14]  /*0580*/  DSETP.NEU.AND P6, PT, R20, R8, PT ;  /* 0x000000081400722a */ /* 0x020fdc0003fcd000 */
[----:B0-----:R-:W0:Y:S02]  /*0590*/  @!P6 LDC.64 R14, c[0x0][0x380] ;  /* 0x0000e000ff0eeb82 */ /* 0x001e240000000a00 */
[----:B0-----:R-:W-:-:S06]  /*05a0*/  @!P6 IMAD.WIDE R14, R24, 0x8, R14 ;  /* 0x00000008180ee825 */ /* 0x001fcc00078e020e */
[----:B------:R-:W5:Y:S01]  /*05b0*/  @!P6 LDG.E.64 R14, desc[UR10][R14.64] ;  /* 0x0000000a0e0ee981 */ /* 0x000f62000c1e1b00 */
[----:B--2---:R-:W-:-:S14]  /*05c0*/  DSETP.NEU.AND P4, PT, R12, R8, PT ;  /* 0x000000080c00722a */ /* 0x004fdc0003f8d000 */
[----:B------:R-:W0:Y:S01]  /*05d0*/  @!P4 LDC.64 R12, c[0x0][0x380] ;  /* 0x0000e000ff0ccb82 */ /* 0x000e220000000a00 */
[----:B---3--:R-:W-:Y:S01]  /*05e0*/  DSETP.NEU.AND P5, PT, R16, R8, PT ;  /* 0x000000081000722a */ /* 0x008fe20003fad000 */
[----:B-1----:R-:W4:Y:S01]  /*05f0*/  @!P3 F2F.F64.F32 R16, R4 ;  /* 0x000000040010b310 */ /* 0x002f220000201800 */
[----:B0-----:R-:W-:Y:S01]  /*0600*/  @!P4 IMAD.WIDE R12, R26, 0x8, R12 ;  /* 0x000000081a0cc825 */ /* 0x001fe200078e020c */
[----:B----4-:R-:W-:-:S11]  /*0610*/  @!P3 DADD R18, R16, R18 ;  /* 0x000000001012b229 */ /* 0x010fd60000000012 */
[----:B------:R-:W0:Y:S01]  /*0620*/  @!P5 LDC.64 R16, c[0x0][0x380] ;  /* 0x0000e000ff10db82 */ /* 0x000e220000000a00 */
[----:B------:R-:W2:Y:S01]  /*0630*/  @!P4 LDG.E.64 R12, desc[UR10][R12.64] ;  /* 0x0000000a0c0cc981 */ /* 0x000ea2000c1e1b00 */
[----:B0-----:R-:W-:-:S06]  /*0640*/  @!P5 IMAD.WIDE R16, R23, 0x8, R16 ;  /* 0x000000081710d825 */ /* 0x001fcc00078e0210 */
[----:B------:R-:W3:Y:S01]  /*0650*/  @!P5 LDG.E.64 R16, desc[UR10][R16.64] ;  /* 0x0000000a1010d981 */ /* 0x000ee2000c1e1b00 */
[----:B------:R-:W0:Y:S08]  /*0660*/  @!P3 F2F.F32.F64 R4, R18 ;  /* 0x000000120004b310 */ /* 0x000e300000301000 */
[----:B0-----:R-:W2:Y:S01]  /*0670*/  @!P4 F2F.F64.F32 R20, R4 ;  /* 0x000000040014c310 */ /* 0x001ea20000201800 */
[----:B------:R-:W-:-:S05]  /*0680*/  @!P0 VIADD R6, R6, 0x1 ;  /* 0x0000000106068836 */ /* 0x000fca0000000000 */
[----:B------:R-:W-:Y:S01]  /*0690*/  @!P1 IADD3 R6, PT, PT, R6, 0x1, RZ ;  /* 0x0000000106069810 */ /* 0x000fe20007ffe0ff */
[----:B------:R-:W-:-:S04]  /*06a0*/  UIADD3 UR4, UPT, UPT, UR4, 0x8, URZ ;  /* 0x0000000804047890 */ /* 0x000fc8000fffe0ff */
[----:B------:R-:W-:Y:S01]  /*06b0*/  @!P2 VIADD R6, R6, 0x1 ;  /* 0x000000010606a836 */ /* 0x000fe20000000000 */
[----:B------:R-:W-:-:S03]  /*06c0*/  UISETP.NE.AND UP1, UPT, UR4, URZ, UPT ;  /* 0x000000ff0400728c */ /* 0x000fc6000bf25270 */
[----:B------:R-:W-:Y:S01]  /*06d0*/  @!P3 VIADD R6, R6, 0x1 ;  /* 0x000000010606b836 */ /* 0x000fe20000000000 */
[----:B------:R-:W-:-:S03]  /*06e0*/  IADD3 R10, P0, PT, R10, 0x40, RZ ;  /* 0x000000400a0a7810 */ /* 0x000fc60007f1e0ff */
[----:B------:R-:W-:-:S04]  /*06f0*/  @!P4 VIADD R6, R6, 0x1 ;  /* 0x000000010606c836 */ /* 0x000fc80000000000 */
[----:B------:R-:W-:Y:S02]  /*0700*/  @!P5 VIADD R6, R6, 0x1 ;  /* 0x000000010606d836 */ /* 0x000fe40000000000 */
[----:B------:R-:W-:Y:S02]  /*0710*/  IMAD.X R11, RZ, RZ, R11, P0 ;  /* 0x000000ffff0b7224 */ /* 0x000fe400000e060b */
[----:B------:R-:W-:Y:S01]  /*0720*/  @!P6 VIADD R6, R6, 0x1 ;  /* 0x000000010606e836 */ /* 0x000fe20000000000 */
[----:B--2---:R-:W-:-:S06]  /*0730*/  @!P4 DADD R20, R20, R12 ;  /* 0x000000001414c229 */ /* 0x004fcc000000000c */
[----:B------:R-:W0:Y:S08]  /*0740*/  @!P4 F2F.F32.F64 R4, R20 ;  /* 0x000000140004c310 */ /* 0x000e300000301000 */
[----:B0-----:R-:W3:Y:S02]  /*0750*/  @!P5 F2F.F64.F32 R12, R4 ;  /* 0x00000004000cd310 */ /* 0x001ee40000201800 */
[----:B---3--:R-:W-:-:S06]  /*0760*/  @!P5 DADD R12, R12, R16 ;  /* 0x000000000c0cd229 */ /* 0x008fcc0000000010 */
[----:B------:R-:W0:Y:S01]  /*0770*/  @!P5 F2F.F32.F64 R4, R12 ;  /* 0x0000000c0004d310 */ /* 0x000e220000301000 */
[----:B------:R-:W-:-:S04]  /*0780*/  IMAD.MOV.U32 R17, RZ, RZ, R7 ;  /* 0x000000ffff117224 */ /* 0x000fc800078e0007 */
[----:B------:R-:W-:-:S03]  /*0790*/  IMAD.IADD R0, R0, 0x1, R17 ;  /* 0x0000000100007824 */ /* 0x000fc600078e0211 */
[----:B0-----:R-:W5:Y:S02]  /*07a0*/  @!P6 F2F.F64.F32 R12, R4 ;  /* 0x00000004000ce310 */ /* 0x001f640000201800 */
[----:B------:R-:W-:-:S05]  /*07b0*/  IADD3 R0, PT, PT, R0, R17, RZ ;  /* 0x0000001100007210 */ /* 0x000fca0007ffe0ff */
[----:B------:R-:W-:Y:S01]  /*07c0*/  IMAD.IADD R0, R0, 0x1, R17 ;  /* 0x0000000100007824 */ /* 0x000fe200078e0211 */
[----:B-----5:R-:W-:-:S04]  /*07d0*/  @!P6 DADD R14, R12, R14 ;  /* 0x000000000c0ee229 */ /* 0x020fc8000000000e */
[-C--:B------:R-:W-:Y:S02]  /*07e0*/  IADD3 R0, PT, PT, R0, R17.reuse, RZ ;  /* 0x0000001100007210 */ /* 0x080fe40007ffe0ff */
[----:B------:R0:W3:Y:S02]  /*07f0*/  @!P6 F2F.F32.F64 R4, R14 ;  /* 0x0000000e0004e310 */ /* 0x0000e40000301000 */
[----:B------:R-:W-:-:S04]  /*0800*/  IADD3 R0, PT, PT, R0, R17, RZ ;  /* 0x0000001100007210 */ /* 0x000fc80007ffe0ff */
[----:B------:R-:W-:Y:S01]  /*0810*/  IADD3 R0, PT, PT, R0, R17, RZ ;  /* 0x0000001100007210 */ /* 0x000fe20007ffe0ff */
[C---:B------:R-:W-:Y:S01]  /*0820*/  IMAD R22, R17.reuse, 0x8, R22 ;  /* 0x0000000811167824 */ /* 0x040fe200078e0216 */
[C---:B------:R-:W-:Y:S01]  /*0830*/  LEA R25, R17.reuse, R25, 0x3 ;  /* 0x0000001911197211 */ /* 0x040fe200078e18ff */
[C---:B------:R-:W-:Y:S01]  /*0840*/  IMAD R26, R17.reuse, 0x8, R26 ;  /* 0x00000008111a7824 */ /* 0x040fe200078e021a */
[C---:B------:R-:W-:Y:S01]  /*0850*/  LEA R28, R17.reuse, R28, 0x3 ;  /* 0x0000001c111c7211 */ /* 0x040fe200078e18ff */
[C---:B------:R-:W-:Y:S01]  /*0860*/  IMAD R24, R17.reuse, 0x8, R24 ;  /* 0x0000000811187824 */ /* 0x040fe200078e0218 */
[C---:B------:R-:W-:Y:S02]  /*0870*/  LEA R27, R17.reuse, R27, 0x3 ;  /* 0x0000001b111b7211 */ /* 0x040fe400078e18ff */
[C---:B------:R-:W-:Y:S02]  /*0880*/  LEA R23, R17.reuse, R23, 0x3 ;  /* 0x0000001711177211 */ /* 0x040fe400078e18ff */
[----:B------:R-:W-:Y:S01]  /*0890*/  LEA R0, R17, R0, 0x1 ;  /* 0x0000000011007211 */ /* 0x000fe200078e08ff */
[----:B0--3--:R-:W-:Y:S06]  /*08a0*/  BRA.U UP1, `(.L_x_2) ;  /* 0xfffffff901907547 */ /* 0x009fec000b83ffff */
.L_x_1:
[----:B------:R-:W-:Y:S05]  /*08b0*/  BRA.U !UP0, `(.L_x_3) ;  /* 0x00000005086c7547 */ /* 0x000fea000b800000 */
[----:B------:R-:W0:Y:S01]  /*08c0*/  LDCU UR4, c[0x0][0x398] ;  /* 0x00007300ff0477ac */ /* 0x000e220008000800 */
[----:B------:R-:W-:Y:S02]  /*08d0*/  UISETP.GE.U32.AND UP0, UPT, UR8, 0x4, UPT ;  /* 0x000000040800788c */ /* 0x000fe4000bf06070 */
[----:B0-----:R-:W-:-:S04]  /*08e0*/  ULOP3.LUT UR5, UR4, 0x3, URZ, 0xc0, !UPT ;  /* 0x0000000304057892 */ /* 0x001fc8000f8ec0ff */
[----:B------:R-:W-:-:S03]  /*08f0*/  UISETP.NE.AND UP1, UPT, UR5, URZ, UPT ;  /* 0x000000ff0500728c */ /* 0x000fc6000bf25270 */
[----:B------:R-:W-:Y:S08]  /*0900*/  BRA.U !UP0, `(.L_x_4) ;  /* 0x0000000108ac7547 */ /* 0x000ff0000b800000 */
[----:B------:R-:W0:Y:S02]  /*0910*/  LDC.64 R10, c[0x0][0x390] ;  /* 0x0000e400ff0a7b82 */ /* 0x000e240000000a00 */
[----:B0-----:R-:W-:-:S05]  /*0920*/  IMAD.WIDE.U32 R20, R5, 0x8, R10 ;  /* 0x0000000805147825 */ /* 0x001fca00078e000a */
[----:B------:R-:W1:Y:S04]  /*0930*/  LDG.E.64 R10, desc[UR10][R20.64] ;  /* 0x0000000a140a7981 */ /* 0x000e68000c1e1b00 */
[----:B------:R-:W2:Y:S04]  /*0940*/  LDG.E.64 R18, desc[UR10][R20.64+0x8] ;  /* 0x0000080a14127981 */ /* 0x000ea8000c1e1b00 */
[----:B------:R-:W3:Y:S04]  /*0950*/  LDG.E.64 R14, desc[UR10][R20.64+0x10] ;  /* 0x0000100a140e7981 */ /* 0x000ee8000c1e1b00 */
[----:B------:R-:W4:Y:S01]  /*0960*/  LDG.E.64 R12, desc[UR10][R20.64+0x18] ;  /* 0x0000180a140c7981 */ /* 0x000f22000c1e1b00 */
[----:B-1----:R-:W-:-:S02]  /*0970*/  DSETP.NEU.AND P0, PT, R10, R8, PT ;  /* 0x000000080a00722a */ /* 0x002fc40003f0d000 */
[----:B--2---:R-:W-:-:S12]  /*0980*/  DSETP.NEU.AND P1, PT, R18, R8, PT ;  /* 0x000000081200722a */ /* 0x004fd80003f2d000 */
[----:B------:R-:W0:Y:S08]  /*0990*/  @!P0 LDC.64 R10, c[0x0][0x380] ;  /* 0x0000e000ff0a8b82 */ /* 0x000e300000000a00 */
[----:B------:R-:W1:Y:S01]  /*09a0*/  @!P1 LDC.64 R18, c[0x0][0x380] ;  /* 0x0000e000ff129b82 */ /* 0x000e620000000a00 */
[----:B0-----:R-:W-:-:S06]  /*09b0*/  @!P0 IMAD.WIDE R10, R0, 0x8, R10 ;  /* 0x00000008000a8825 */ /* 0x001fcc00078e020a */
[----:B------:R-:W2:Y:S01]  /*09c0*/  @!P0 LDG.E.64 R10, desc[UR10][R10.64] ;  /* 0x0000000a0a0a8981 */ /* 0x000ea2000c1e1b00 */
[----:B------:R-:W-:Y:S01]  /*09d0*/  IADD3 R0, PT, PT, R0, R17, RZ ;  /* 0x0000001100007210 */ /* 0x000fe20007ffe0ff */
[----:B---3--:R-:W-:-:S04]  /*09e0*/  DSETP.NEU.AND P2, PT, R14, R8, PT ;  /* 0x000000080e00722a */ /* 0x008fc80003f4d000 */
[----:B-1----:R-:W-:-:S06]  /*09f0*/  @!P1 IMAD.WIDE R14, R0, 0x8, R18 ;  /* 0x00000008000e9825 */ /* 0x002fcc00078e0212 */
[----:B------:R-:W3:Y:S01]  /*0a00*/  @!P1 LDG.E.64 R14, desc[UR10][R14.64] ;  /* 0x0000000a0e0e9981 */ /* 0x000ee2000c1e1b00 */
[----:B------:R-:W-:Y:S01]  /*0a10*/  IMAD.IADD R0, R0, 0x1, R17 ;  /* 0x0000000100007824 */ /* 0x000fe200078e0211 */
[----:B----4-:R-:W-:Y:S02]  /*0a20*/  DSETP.NEU.AND P3, PT, R12, R8, PT ;  /* 0x000000080c00722a */ /* 0x010fe40003f6d000 */
[----:B------:R-:W0:-:S12]  /*0a30*/  @!P2 LDC.64 R18, c[0x0][0x380] ;  /* 0x0000e000ff12ab82 */ /* 0x000e180000000a00 */
[----:B------:R-:W1:Y:S01]  /*0a40*/  @!P3 LDC.64 R12, c[0x0][0x380] ;  /* 0x0000e000ff0cbb82 */ /* 0x000e620000000a00 */
[----:B0-----:R-:W-:-:S06]  /*0a50*/  @!P2 IMAD.WIDE R18, R0, 0x8, R18 ;  /* 0x000000080012a825 */ /* 0x001fcc00078e0212 */
[----:B------:R-:W4:Y:S01]  /*0a60*/  @!P2 LDG.E.64 R18, desc[UR10][R18.64] ;  /* 0x0000000a1212a981 */ /* 0x000f22000c1e1b00 */
[----:B------:R-:W-:-:S05]  /*0a70*/  IADD3 R0, PT, PT, R0, R17, RZ ;  /* 0x0000001100007210 */ /* 0x000fca0007ffe0ff */
[----:B-1----:R-:W-:-:S06]  /*0a80*/  @!P3 IMAD.WIDE R12, R0, 0x8, R12 ;  /* 0x00000008000cb825 */ /* 0x002fcc00078e020c */
[----:B------:R-:W5:Y:S01]  /*0a90*/  @!P3 LDG.E.64 R12, desc[UR10][R12.64] ;  /* 0x0000000a0c0cb981 */ /* 0x000f62000c1e1b00 */
[----:B------:R-:W2:Y:S01]  /*0aa0*/  @!P0 F2F.F64.F32 R20, R4 ;  /* 0x0000000400148310 */ /* 0x000ea20000201800 */
[----:B------:R-:W-:Y:S01]  /*0ab0*/  @!P0 VIADD R6, R6, 0x1 ;  /* 0x0000000106068836 */ /* 0x000fe20000000000 */
[----:B------:R-:W-:Y:S01]  /*0ac0*/  IADD3 R5, PT, PT, R5, 0x4, RZ ;  /* 0x0000000405057810 */ /* 0x000fe20007ffe0ff */
[----:B------:R-:W-:-:S03]  /*0ad0*/  IMAD.IADD R0, R0, 0x1, R17 ;  /* 0x0000000100007824 */ /* 0x000fc600078e0211 */
[----:B------:R-:W-:-:S05]  /*0ae0*/  @!P1 IADD3 R6, PT, PT, R6, 0x1, RZ ;  /* 0x0000000106069810 */ /* 0x000fca0007ffe0ff */
[----:B------:R-:W-:-:S05]  /*0af0*/  @!P2 VIADD R6, R6, 0x1 ;  /* 0x000000010606a836 */ /* 0x000fca0000000000 */
[----:B------:R-:W-:Y:S01]  /*0b00*/  @!P3 IADD3 R6, PT, PT, R6, 0x1, RZ ;  /* 0x000000010606b810 */ /* 0x000fe20007ffe0ff */
[----:B--2---:R-:W-:-:S06]  /*0b10*/  @!P0 DADD R10, R20, R10 ;  /* 0x00000000140a8229 */ /* 0x004fcc000000000a */
[----:B------:R-:W0:Y:S08]  /*0b20*/  @!P0 F2F.F32.F64 R4, R10 ;  /* 0x0000000a00048310 */ /* 0x000e300000301000 */
[----:B0-----:R-:W3:Y:S02]  /*0b30*/  @!P1 F2F.F64.F32 R20, R4 ;  /* 0x0000000400149310 */ /* 0x001ee40000201800 */
[----:B---3--:R-:W-:-:S06]  /*0b40*/  @!P1 DADD R14, R20, R14 ;  /* 0x00000000140e9229 */ /* 0x008fcc000000000e */
[----:B------:R-:W0:Y:S08]  /*0b50*/  @!P1 F2F.F32.F64 R4, R14 ;  /* 0x0000000e00049310 */ /* 0x000e300000301000 */
[----:B0-----:R-:W4:Y:S02]  /*0b60*/  @!P2 F2F.F64.F32 R20, R4 ;  /* 0x000000040014a310 */ /* 0x001f240000201800 */
[----:B----4-:R-:W-:-:S06]  /*0b70*/  @!P2 DADD R18, R20, R18 ;  /* 0x000000001412a229 */ /* 0x010fcc0000000012 */
[----:B------:R-:W0:Y:S08]  /*0b80*/  @!P2 F2F.F32.F64 R4, R18 ;  /* 0x000000120004a310 */ /* 0x000e300000301000 */
[----:B0-----:R-:W5:Y:S02]  /*0b90*/  @!P3 F2F.F64.F32 R20, R4 ;  /* 0x000000040014b310 */ /* 0x001f640000201800 */
[----:B-----5:R-:W-:-:S06]  /*0ba0*/  @!P3 DADD R12, R20, R12 ;  /* 0x00000000140cb229 */ /* 0x020fcc000000000c */
[----:B------:R0:W2:Y:S05]  /*0bb0*/  @!P3 F2F.F32.F64 R4, R12 ;  /* 0x0000000c0004b310 */ /* 0x0000aa0000301000 */
.L_x_4:
[----:B------:R-:W-:Y:S05]  /*0bc0*/  BRA.U !UP1, `(.L_x_3) ;  /* 0x0000000109a87547 */ /* 0x000fea000b800000 */
[----:B------:R-:W-:Y:S02]  /*0bd0*/  UISETP.NE.AND UP0, UPT, UR5, 0x1, UPT ;  /* 0x000000010500788c */ /* 0x000fe4000bf05270 */
[----:B------:R-:W-:-:S04]  /*0be0*/  ULOP3.LUT UR4, UR4, 0x1, URZ, 0xc0, !UPT ;  /* 0x0000000104047892 */ /* 0x000fc8000f8ec0ff */
[----:B------:R-:W-:-:S03]  /*0bf0*/  UISETP.NE.U32.AND UP1, UPT, UR4, 0x1, UPT ;  /* 0x000000010400788c */ /* 0x000fc6000bf25070 */
[----:B------:R-:W-:Y:S08]  /*0c00*/  BRA.U !UP0, `(.L_x_5) ;  /* 0x00000001085c7547 */ /* 0x000ff0000b800000 */
[----:B------:R-:W3:Y:S02]  /*0c10*/  LDC.64 R10, c[0x0][0x390] ;  /* 0x0000e400ff0a7b82 */ /* 0x000ee40000000a00 */
[----:B---3--:R-:W-:-:S05]  /*0c20*/  IMAD.WIDE.U32 R14, R5, 0x8, R10 ;  /* 0x00000008050e7825 */ /* 0x008fca00078e000a */
[----:B------:R-:W1:Y:S04]  /*0c30*/  LDG.E.64 R10, desc[UR10][R14.64] ;  /* 0x0000000a0e0a7981 */ /* 0x000e68000c1e1b00 */
[----:B0-----:R-:W3:Y:S01]  /*0c40*/  LDG.E.64 R12, desc[UR10][R14.64+0x8] ;  /* 0x0000080a0e0c7981 */ /* 0x001ee2000c1e1b00 */
[--C-:B-1----:R-:W-:Y:S02]  /*0c50*/  DSETP.NEU.AND P0, PT, R10, R8.reuse, PT ;  /* 0x000000080a00722a */ /* 0x102fe40003f0d000 */
[----:B---3--:R-:W-:-:S12]  /*0c60*/  DSETP.NEU.AND P1, PT, R12, R8, PT ;  /* 0x000000080c00722a */ /* 0x008fd80003f2d000 */
[----:B------:R-:W0:Y:S02]  /*0c70*/  @!P0 LDC.64 R10, c[0x0][0x380] ;  /* 0x0000e000ff0a8b82 */ /* 0x000e240000000a00 */
[----:B0-----:R-:W-:-:S06]  /*0c80*/  @!P0 IMAD.WIDE R18, R0, 0x8, R10 ;  /* 0x0000000800128825 */ /* 0x001fcc00078e020a */
[----:B------:R-:W0:Y:S01]  /*0c90*/  @!P1 LDC.64 R10, c[0x0][0x380] ;  /* 0x0000e000ff0a9b82 */ /* 0x000e220000000a00 */
[----:B------:R-:W3:Y:S01]  /*0ca0*/  @!P0 LDG.E.64 R18, desc[UR10][R18.64] ;  /* 0x0000000a12128981 */ /* 0x000ee2000c1e1b00 */
[----:B------:R-:W-:-:S04]  /*0cb0*/  IMAD.IADD R0, R0, 0x1, R17 ;  /* 0x0000000100007824 */ /* 0x000fc800078e0211 */
[----:B0-----:R-:W-:-:S06]  /*0cc0*/  @!P1 IMAD.WIDE R10, R0, 0x8, R10 ;  /* 0x00000008000a9825 */ /* 0x001fcc00078e020a */
[----:B------:R-:W4:Y:S01]  /*0cd0*/  @!P1 LDG.E.64 R10, desc[UR10][R10.64] ;  /* 0x0000000a0a0a9981 */ /* 0x000f22000c1e1b00 */
[----:B--2---:R-:W3:Y:S01]  /*0ce0*/  @!P0 F2F.F64.F32 R12, R4 ;  /* 0x00000004000c8310 */ /* 0x004ee20000201800 */
[----:B------:R-:W-:Y:S01]  /*0cf0*/  @!P0 IADD3 R6, PT, PT, R6, 0x1, RZ ;  /* 0x0000000106068810 */ /* 0x000fe20007ffe0ff */
[----:B------:R-:W-:Y:S01]  /*0d00*/  IMAD.IADD R0, R0, 0x1, R17 ;  /* 0x0000000100007824 */ /* 0x000fe200078e0211 */
[----:B------:R-:W-:-:S03]  /*0d10*/  IADD3 R5, PT, PT, R5, 0x2, RZ ;  /* 0x0000000205057810 */ /* 0x000fc60007ffe0ff */
[----:B------:R-:W-:Y:S01]  /*0d20*/  @!P1 VIADD R6, R6, 0x1 ;  /* 0x0000000106069836 */ /* 0x000fe20000000000 */
[----:B---3--:R-:W-:-:S06]  /*0d30*/  @!P0 DADD R14, R12, R18 ;  /* 0x000000000c0e8229 */ /* 0x008fcc0000000012 */
[----:B------:R-:W0:Y:S08]  /*0d40*/  @!P0 F2F.F32.F64 R4, R14 ;  /* 0x0000000e00048310 */ /* 0x000e300000301000 */
[----:B0-----:R-:W4:Y:S02]  /*0d50*/  @!P1 F2F.F64.F32 R12, R4 ;  /* 0x00000004000c9310 */ /* 0x001f240000201800 */
[----:B----4-:R-:W-:-:S06]  /*0d60*/  @!P1 DADD R12, R12, R10 ;  /* 0x000000000c0c9229 */ /* 0x010fcc000000000a */
[----:B------:R3:W4:Y:S05]  /*0d70*/  @!P1 F2F.F32.F64 R4, R12 ;  /* 0x0000000c00049310 */ /* 0x00072a0000301000 */
.L_x_5:
[----:B------:R-:W-:Y:S05]  /*0d80*/  BRA.U UP1, `(.L_x_3) ;  /* 0x0000000101387547 */ /* 0x000fea000b800000 */
[----:B------:R-:W5:Y:S02]  /*0d90*/  LDC.64 R10, c[0x0][0x390] ;  /* 0x0000e400ff0a7b82 */ /* 0x000f640000000a00 */
[----:B-----5:R-:W-:-:S06]  /*0da0*/  IMAD.WIDE.U32 R10, R5, 0x8, R10 ;  /* 0x00000008050a7825 */ /* 0x020fcc00078e000a */
[----:B------:R-:W1:Y:S01]  /*0db0*/  LDG.E.64 R10, desc[UR10][R10.64] ;  /* 0x0000000a0a0a7981 */ /* 0x000e62000c1e1b00 */
[----:B------:R-:W-:Y:S01]  /*0dc0*/  BSSY.RECONVERGENT B0, `(.L_x_3) ;  /* 0x000000a000007945 */ /* 0x000fe20003800200 */
[----:B-1----:R-:W-:-:S14]  /*0dd0*/  DSETP.NEU.AND P0, PT, R10, R8, PT ;  /* 0x000000080a00722a */ /* 0x002fdc0003f0d000 */
[----:B------:R-:W-:Y:S05]  /*0de0*/  @P0 BRA `(.L_x_6) ;  /* 0x00000000001c0947 */ /* 0x000fea0003800000 */
[----:B------:R-:W1:Y:S02]  /*0df0*/  LDC.64 R8, c[0x0][0x380] ;  /* 0x0000e000ff087b82 */ /* 0x000e640000000a00 */
[----:B-1----:R-:W-:-:S06]  /*0e00*/  IMAD.WIDE R8, R0, 0x8, R8 ;  /* 0x0000000800087825 */ /* 0x002fcc00078e0208 */
[----:B------:R-:W5:Y:S01]  /*0e10*/  LDG.E.64 R8, desc[UR10][R8.64] ;  /* 0x0000000a08087981 */ /* 0x000f62000c1e1b00 */
[----:B--2-4-:R-:W5:Y:S01]  /*0e20*/  F2F.F64.F32 R10, R4 ;  /* 0x00000004000a7310 */ /* 0x014f620000201800 */
[----:B------:R-:W-:Y:S01]  /*0e30*/  IADD3 R6, PT, PT, R6, 0x1, RZ ;  /* 0x0000000106067810 */ /* 0x000fe20007ffe0ff */
[----:B-----5:R-:W-:-:S06]  /*0e40*/  DADD R10, R10, R8 ;  /* 0x000000000a0a7229 */ /* 0x020fcc0000000008 */
[----:B------:R1:W2:Y:S05]  /*0e50*/  F2F.F32.F64 R4, R10 ;  /* 0x0000000a00047310 */ /* 0x0002aa0000301000 */
.L_x_6:
[----:B------:R-:W-:Y:S05]  /*0e60*/  BSYNC.RECONVERGENT B0 ;  /* 0x0000000000007941 */ /* 0x000fea0003800200 */
.L_x_3:
[----:B------:R-:W-:-:S07]  /*0e70*/  I2FP.F32.S32 R7, R6 ;  /* 0x0000000600077245 */ /* 0x000fce0000201400 */
.L_x_0:
[----:B------:R-:W5:Y:S01]  /*0e80*/  MUFU.RCP R0, R7 ;  /* 0x0000000700007308 */ /* 0x000f620000001000 */
[----:B------:R-:W-:Y:S07]  /*0e90*/  BSSY.RECONVERGENT B0, `(.L_x_7) ;  /* 0x000000c000007945 */ /* 0x000fee0003800200 */
[----:B--2-4-:R-:W2:Y:S01]  /*0ea0*/  FCHK P0, R4, R7 ;  /* 0x0000000704007302 */ /* 0x014ea20000000000 */
[----:B-----5:R-:W-:-:S04]  /*0eb0*/  FFMA R5, R0, -R7, 1 ;  /* 0x3f80000000057423 */ /* 0x020fc80000000807 */
[----:B------:R-:W-:-:S04]  /*0ec0*/  FFMA R5, R0, R5, R0 ;  /* 0x0000000500057223 */ /* 0x000fc80000000000 */
[----:B-1----:R-:W-:-:S04]  /*0ed0*/  FFMA R9, R5, R4, RZ ;  /* 0x0000000405097223 */ /* 0x002fc800000000ff */
[----:B------:R-:W-:-:S04]  /*0ee0*/  FFMA R0, R9, -R7, R4 ;  /* 0x8000000709007223 */ /* 0x000fc80000000004 */
[----:B------:R-:W-:Y:S01]  /*0ef0*/  FFMA R5, R5, R0, R9 ;  /* 0x0000000005057223 */ /* 0x000fe20000000009 */
[----:B--2---:R-:W-:Y:S06]  /*0f00*/  @!P0 BRA `(.L_x_8) ;  /* 0x0000000000108947 */ /* 0x004fec0003800000 */
[----:B------:R-:W-:Y:S01]  /*0f10*/  IMAD.MOV.U32 R5, RZ, RZ, R7 ;  /* 0x000000ffff057224 */ /* 0x000fe200078e0007 */
[----:B------:R-:W-:-:S07]  /*0f20*/  MOV R6, 0xf40 ;  /* 0x00000f4000067802 */ /* 0x000fce0000000f00 */
[----:B0--3--:R-:W-:Y:S05]  /*0f30*/  CALL.REL.NOINC `($__internal_0_$__cuda_sm3x_div_rn_noftz_f32_slowpath) ;  /* 0x0000000000247944 */ /* 0x009fea0003c00000 */
[----:B------:R-:W-:-:S07]  /*0f40*/  MOV R5, R0 ;  /* 0x0000000000057202 */ /* 0x000fce0000000f00 */
.L_x_8:
[----:B------:R-:W-:Y:S05]  /*0f50*/  BSYNC.RECONVERGENT B0 ;  /* 0x0000000000007941 */ /* 0x000fea0003800200 */
.L_x_7:
[----:B------:R-:W1:Y:S01]  /*0f60*/  LDC.64 R6, c[0x0][0x388] ;  /* 0x0000e200ff067b82 */ /* 0x000e620000000a00 */
[----:B------:R-:W2:Y:S01]  /*0f70*/  LDCU UR4, c[0x0][0x39c] ;  /* 0x00007380ff0477ac */ /* 0x000ea20008000800 */
[----:B------:R-:W4:Y:S01]  /*0f80*/  F2F.F64.F32 R4, R5 ;  /* 0x0000000500047310 */ /* 0x000f220000201800 */
[----:B--2---:R-:W-:-:S04]  /*0f90*/  IMAD R3, R3, R2, UR4 ;  /* 0x0000000403037e24 */ /* 0x004fc8000f8e0202 */
[----:B-1----:R-:W-:-:S05]  /*0fa0*/  IMAD.WIDE R2, R3, 0x8, R6 ;  /* 0x0000000803027825 */ /* 0x002fca00078e0206 */
[----:B----4-:R-:W-:Y:S01]  /*0fb0*/  STG.E.64 desc[UR10][R2.64], R4 ;  /* 0x0000000402007986 */ /* 0x010fe2000c101b0a */
[----:B------:R-:W-:Y:S05]  /*0fc0*/  EXIT ;  /* 0x000000000000794d */ /* 0x000fea0003800000 */
        .weak           $__internal_0_$__cuda_sm3x_div_rn_noftz_f32_slowpath
        .type           $__internal_0_$__cuda_sm3x_div_rn_noftz_f32_slowpath,@function
        .size           $__internal_0_$__cuda_sm3x_div_rn_noftz_f32_slowpath,(.L_x_21 - $__internal_0_$__cuda_sm3x_div_rn_noftz_f32_slowpath)
$__internal_0_$__cuda_sm3x_div_rn_noftz_f32_slowpath:
[----:B------:R-:W-:Y:S01]  /*0fd0*/  SHF.R.U32.HI R7, RZ, 0x17, R5 ;  /* 0x00000017ff077819 */ /* 0x000fe20000011605 */
[----:B------:R-:W-:Y:S01]  /*0fe0*/  BSSY.RECONVERGENT B1, `(.L_x_9) ;  /* 0x0000062000017945 */ /* 0x000fe20003800200 */
[----:B------:R-:W-:Y:S02]  /*0ff0*/  SHF.R.U32.HI R0, RZ, 0x17, R4 ;  /* 0x00000017ff007819 */ /* 0x000fe40000011604 */
[----:B------:R-:W-:Y:S02]  /*1000*/  LOP3.LUT R12, R7, 0xff, RZ, 0xc0, !PT ;  /* 0x000000ff070c7812 */ /* 0x000fe400078ec0ff */
[----:B------:R-:W-:-:S03]  /*1010*/  LOP3.LUT R10, R0, 0xff, RZ, 0xc0, !PT ;  /* 0x000000ff000a7812 */ /* 0x000fc600078ec0ff */
[----:B------:R-:W-:Y:S01]  /*1020*/  VIADD R8, R12, 0xffffffff ;  /* 0xffffffff0c087836 */ /* 0x000fe20000000000 */
[----:B------:R-:W-:-:S04]  /*1030*/  IADD3 R0, PT, PT, R10, -0x1, RZ ;  /* 0xffffffff0a007810 */ /* 0x000fc80007ffe0ff */
[----:B------:R-:W-:-:S04]  /*1040*/  ISETP.GT.U32.AND P0, PT, R8, 0xfd, PT ;  /* 0x000000fd0800780c */ /* 0x000fc80003f04070 */
[----:B------:R-:W-:-:S13]  /*1050*/  ISETP.GT.U32.OR P0, PT, R0, 0xfd, P0 ;  /* 0x000000fd0000780c */ /* 0x000fda0000704470 */
[----:B------:R-:W-:Y:S01]  /*1060*/  @!P0 IMAD.MOV.U32 R7, RZ, RZ, RZ ;  /* 0x000000ffff078224 */ /* 0x000fe200078e00ff */
[----:B------:R-:W-:Y:S06]  /*1070*/  @!P0 BRA `(.L_x_10) ;  /* 0x00000000005c8947 */ /* 0x000fec0003800000 */
[----:B------:R-:W-:Y:S02]  /*1080*/  FSETP.GTU.FTZ.AND P0, PT, |R4|, +INF , PT ;  /* 0x7f8000000400780b */ /* 0x000fe40003f1c200 */
[----:B------:R-:W-:-:S04]  /*1090*/  FSETP.GTU.FTZ.AND P1, PT, |R5|, +INF , PT ;  /* 0x7f8000000500780b */ /* 0x000fc80003f3c200 */
[----:B------:R-:W-:-:S13]  /*10a0*/  PLOP3.LUT P0, PT, P0, P1, PT, 0xf8, 0x8f ;  /* 0x00000000008f781c */ /* 0x000fda0000703f70 */
[----:B------:R-:W-:Y:S05]  /*10b0*/  @P0 BRA `(.L_x_11) ;  /* 0x00000004004c0947 */ /* 0x000fea0003800000 */
[----:B------:R-:W-:-:S13]  /*10c0*/  LOP3.LUT P0, RZ, R5, 0x7fffffff, R4, 0xc8, !PT ;  /* 0x7fffffff05ff7812 */ /* 0x000fda000780c804 */
[----:B------:R-:W-:Y:S05]  /*10d0*/  @!P0 BRA `(.L_x_12) ;  /* 0x00000004003c8947 */ /* 0x000fea0003800000 */
[C---:B------:R-:W-:Y:S02]  /*10e0*/  FSETP.NEU.FTZ.AND P0, PT, |R4|.reuse, +INF , PT ;  /* 0x7f8000000400780b */ /* 0x040fe40003f1d200 */
[----:B------:R-:W-:Y:S02]  /*10f0*/  FSETP.NEU.FTZ.AND P2, PT, |R5|, +INF , PT ;  /* 0x7f8000000500780b */ /* 0x000fe40003f5d200 */
[----:B------:R-:W-:-:S11]  /*1100*/  FSETP.NEU.FTZ.AND P1, PT, |R4|, +INF , PT ;  /* 0x7f8000000400780b */ /* 0x000fd60003f3d200 */
[----:B------:R-:W-:Y:S05]  /*1110*/  @!P2 BRA !P0, `(.L_x_12) ;  /* 0x00000004002ca947 */ /* 0x000fea0004000000 */
[----:B------:R-:W-:-:S04]  /*1120*/  LOP3.LUT P0, RZ, R4, 0x7fffffff, RZ, 0xc0, !PT ;  /* 0x7fffffff04ff7812 */ /* 0x000fc8000780c0ff */
[----:B------:R-:W-:-:S13]  /*1130*/  PLOP3.LUT P0, PT, P2, P0, PT, 0x2f, 0xf2 ;  /* 0x0000000000f2781c */ /* 0x000fda0001700577 */
[----:B------:R-:W-:Y:S05]  /*1140*/  @P0 BRA `(.L_x_13) ;  /* 0x0000000400180947 */ /* 0x000fea0003800000 */
[----:B------:R-:W-:-:S04]  /*1150*/  LOP3.LUT P0, RZ, R5, 0x7fffffff, RZ, 0xc0, !PT ;  /* 0x7fffffff05ff7812 */ /* 0x000fc8000780c0ff */
[----:B------:R-:W-:-:S13]  /*1160*/  PLOP3.LUT P0, PT, P1, P0, PT, 0x2f, 0xf2 ;  /* 0x0000000000f2781c */ /* 0x000fda0000f00577 */
[----:B------:R-:W-:Y:S05]  /*1170*/  @P0 BRA `(.L_x_14) ;  /* 0x0000000400000947 */ /* 0x000fea0003800000 */
[----:B------:R-:W-:Y:S02]  /*1180*/  ISETP.GE.AND P0, PT, R0, RZ, PT ;  /* 0x000000ff0000720c */ /* 0x000fe40003f06270 */
[----:B------:R-:W-:-:S11]  /*1190*/  ISETP.GE.AND P1, PT, R8, RZ, PT ;  /* 0x000000ff0800720c */ /* 0x000fd60003f26270 */
[----:B------:R-:W-:Y:S01]  /*11a0*/  @P0 MOV R7, RZ ;  /* 0x000000ff00070202 */ /* 0x000fe20000000f00 */
[----:B------:R-:W-:Y:S02]  /*11b0*/  @!P0 IMAD.MOV.U32 R7, RZ, RZ, -0x40 ;  /* 0xffffffc0ff078424 */ /* 0x000fe400078e00ff */
[----:B------:R-:W-:Y:S01]  /*11c0*/  @!P0 FFMA R4, R4, 1.84467440737095516160e+19, RZ ;  /* 0x5f80000004048823 */ /* 0x000fe200000000ff */
[----:B------:R-:W-:Y:S02]  /*11d0*/  @!P1 FFMA R5, R5, 1.84467440737095516160e+19, RZ ;  /* 0x5f80000005059823 */ /* 0x000fe400000000ff */
[----:B------:R-:W-:-:S07]  /*11e0*/  @!P1 IADD3 R7, PT, PT, R7, 0x40, RZ ;  /* 0x0000004007079810 */ /* 0x000fce0007ffe0ff */
.L_x_10:
[----:B------:R-:W-:Y:S01]  /*11f0*/  LEA R0, R12, 0xc0800000, 0x17 ;  /* 0xc08000000c007811 */ /* 0x000fe200078eb8ff */
[----:B------:R-:W-:Y:S04]  /*1200*/  BSSY.RECONVERGENT B2, `(.L_x_15) ;  /* 0x0000036000027945 */ /* 0x000fe80003800200 */
[----:B------:R-:W-:Y:S01]  /*1210*/  IMAD.IADD R8, R5, 0x1, -R0 ;  /* 0x0000000105087824 */ /* 0x000fe200078e0a00 */
[----:B------:R-:W-:-:S03]  /*1220*/  IADD3 R5, PT, PT, R10, -0x7f, RZ ;  /* 0xffffff810a057810 */ /* 0x000fc60007ffe0ff */
[----:B------:R0:W1:Y:S01]  /*1230*/  MUFU.RCP R9, R8 ;  /* 0x0000000800097308 */ /* 0x0000620000001000 */
[----:B------:R-:W-:Y:S01]  /*1240*/  FADD.FTZ R11, -R8, -RZ ;  /* 0x800000ff080b7221 */ /* 0x000fe20000010100 */
[C---:B------:R-:W-:Y:S01]  /*1250*/  IMAD R0, R5.reuse, -0x800000, R4 ;  /* 0xff80000005007824 */ /* 0x040fe200078e0204 */
[----:B0-----:R-:W-:-:S05]  /*1260*/  IADD3 R8, PT, PT, R5, 0x7f, -R12 ;  /* 0x0000007f05087810 */ /* 0x001fca0007ffe80c */
[----:B------:R-:W-:Y:S02]  /*1270*/  IMAD.IADD R7, R8, 0x1, R7 ;  /* 0x0000000108077824 */ /* 0x000fe400078e0207 */
[----:B-1----:R-:W-:-:S04]  /*1280*/  FFMA R10, R9, R11, 1 ;  /* 0x3f800000090a7423 */ /* 0x002fc8000000000b */
[----:B------:R-:W-:-:S04]  /*1290*/  FFMA R13, R9, R10, R9 ;  /* 0x0000000a090d7223 */ /* 0x000fc80000000009 */
[----:B------:R-:W-:-:S04]  /*12a0*/  FFMA R4, R0, R13, RZ ;  /* 0x0000000d00047223 */ /* 0x000fc800000000ff */
[----:B------:R-:W-:-:S04]  /*12b0*/  FFMA R9, R11, R4, R0 ;  /* 0x000000040b097223 */ /* 0x000fc80000000000 */
[----:B------:R-:W-:-:S04]  /*12c0*/  FFMA R10, R13, R9, R4 ;  /* 0x000000090d0a7223 */ /* 0x000fc80000000004 */
[----:B------:R-:W-:-:S04]  /*12d0*/  FFMA R11, R11, R10, R0 ;  /* 0x0000000a0b0b7223 */ /* 0x000fc80000000000 */
[----:B------:R-:W-:-:S05]  /*12e0*/  FFMA R0, R13, R11, R10 ;  /* 0x0000000b0d007223 */ /* 0x000fca000000000a */
[----:B------:R-:W-:-:S04]  /*12f0*/  SHF.R.U32.HI R4, RZ, 0x17, R0 ;  /* 0x00000017ff047819 */ /* 0x000fc80000011600 */
[----:B------:R-:W-:-:S04]  /*1300*/  LOP3.LUT R4, R4, 0xff, RZ, 0xc0, !PT ;  /* 0x000000ff04047812 */ /* 0x000fc800078ec0ff */
[----:B------:R-:W-:-:S05]  /*1310*/  IADD3 R9, PT, PT, R4, R7, RZ ;  /* 0x0000000704097210 */ /* 0x000fca0007ffe0ff */
[----:B------:R-:W-:-:S05]  /*1320*/  VIADD R4, R9, 0xffffffff ;  /* 0xffffffff09047836 */ /* 0x000fca0000000000 */
[----:B------:R-:W-:-:S13]  /*1330*/  ISETP.GE.U32.AND P0, PT, R4, 0xfe, PT ;  /* 0x000000fe0400780c */ /* 0x000fda0003f06070 */
[----:B------:R-:W-:Y:S05]  /*1340*/  @!P0 BRA `(.L_x_16) ;  /* 0x0000000000808947 */ /* 0x000fea0003800000 */
[----:B------:R-:W-:-:S13]  /*1350*/  ISETP.GT.AND P0, PT, R9, 0xfe, PT ;  /* 0x000000fe0900780c */ /* 0x000fda0003f04270 */
[----:B------:R-:W-:Y:S05]  /*1360*/  @P0 BRA `(.L_x_17) ;  /* 0x00000000006c0947 */ /* 0x000fea0003800000 */
[----:B------:R-:W-:-:S13]  /*1370*/  ISETP.GE.AND P0, PT, R9, 0x1, PT ;  /* 0x000000010900780c */ /* 0x000fda0003f06270 */
[----:B------:R-:W-:Y:S05]  /*1380*/  @P0 BRA `(.L_x_18) ;  /* 0x0000000000740947 */ /* 0x000fea0003800000 */
[----:B------:R-:W-:Y:S02]  /*1390*/  ISETP.GE.AND P0, PT, R9, -0x18, PT ;  /* 0xffffffe80900780c */ /* 0x000fe40003f06270 */
[----:B------:R-:W-:-:S11]  /*13a0*/  LOP3.LUT R0, R0, 0x80000000, RZ, 0xc0, !PT ;  /* 0x8000000000007812 */ /* 0x000fd600078ec0ff */
[----:B------:R-:W-:Y:S05]  /*13b0*/  @!P0 BRA `(.L_x_18) ;  /* 0x0000000000688947 */ /* 0x000fea0003800000 */
[-CC-:B------:R-:W-:Y:S01]  /*13c0*/  FFMA.RZ R4, R13, R11.reuse, R10.reuse ;  /* 0x0000000b0d047223 */ /* 0x180fe2000000c00a */
[----:B------:R-:W-:Y:S01]  /*13d0*/  IADD3 R8, PT, PT, R9, 0x20, RZ ;  /* 0x0000002009087810 */ /* 0x000fe20007ffe0ff */
[-CC-:B------:R-:W-:Y:S01]  /*13e0*/  FFMA.RM R5, R13, R11.reuse, R10.reuse ;  /* 0x0000000b0d057223 */ /* 0x180fe2000000400a */
[----:B------:R-:W-:Y:S02]  /*13f0*/  ISETP.NE.AND P2, PT, R9, RZ, PT ;  /* 0x000000ff0900720c */ /* 0x000fe40003f45270 */
[----:B------:R-:W-:Y:S01]  /*1400*/  LOP3.LUT R7, R4, 0x7fffff, RZ, 0xc0, !PT ;  /* 0x007fffff04077812 */ /* 0x000fe200078ec0ff */
[----:B------:R-:W-:Y:S01]  /*1410*/  FFMA.RP R4, R13, R11, R10 ;  /* 0x0000000b0d047223 */ /* 0x000fe2000000800a */
[----:B------:R-:W-:Y:S01]  /*1420*/  ISETP.NE.AND P1, PT, R9, RZ, PT ;  /* 0x000000ff0900720c */ /* 0x000fe20003f25270 */
[----:B------:R-:W-:Y:S01]  /*1430*/  IMAD.MOV R9, RZ, RZ, -R9 ;  /* 0x000000ffff097224 */ /* 0x000fe200078e0a09 */
[----:B------:R-:W-:Y:S02]  /*1440*/  LOP3.LUT R7, R7, 0x800000, RZ, 0xfc, !PT ;  /* 0x0080000007077812 */ /* 0x000fe400078efcff */
[----:B------:R-:W-:-:S02]  /*1450*/  FSETP.NEU.FTZ.AND P0, PT, R4, R5, PT ;  /* 0x000000050400720b */ /* 0x000fc40003f1d000 */
[----:B------:R-:W-:Y:S02]  /*1460*/  SHF.L.U32 R8, R7, R8, RZ ;  /* 0x0000000807087219 */ /* 0x000fe400000006ff */
[----:B------:R-:W-:Y:S02]  /*1470*/  SEL R4, R9, RZ, P2 ;  /* 0x000000ff09047207 */ /* 0x000fe40001000000 */
[----:B------:R-:W-:Y:S02]  /*1480*/  ISETP.NE.AND P1, PT, R8, RZ, P1 ;  /* 0x000000ff0800720c */ /* 0x000fe40000f25270 */
[----:B------:R-:W-:Y:S02]  /*1490*/  SHF.R.U32.HI R4, RZ, R4, R7 ;  /* 0x00000004ff047219 */ /* 0x000fe40000011607 */
[----:B------:R-:W-:Y:S02]  /*14a0*/  PLOP3.LUT P0, PT, P0, P1, PT, 0xf8, 0x8f ;  /* 0x00000000008f781c */ /* 0x000fe40000703f70 */
[----:B------:R-:W-:-:S02]  /*14b0*/  SHF.R.U32.HI R8, RZ, 0x1, R4 ;  /* 0x00000001ff087819 */ /* 0x000fc40000011604 */
[----:B------:R-:W-:-:S04]  /*14c0*/  SEL R5, RZ, 0x1, !P0 ;  /* 0x00000001ff057807 */ /* 0x000fc80004000000 */
[----:B------:R-:W-:-:S04]  /*14d0*/  LOP3.LUT R5, R5, 0x1, R8, 0xf8, !PT ;  /* 0x0000000105057812 */ /* 0x000fc800078ef808 */
[----:B------:R-:W-:-:S04]  /*14e0*/  LOP3.LUT R5, R5, R4, RZ, 0xc0, !PT ;  /* 0x0000000405057212 */ /* 0x000fc800078ec0ff */
[----:B------:R-:W-:-:S04]  /*14f0*/  IADD3 R5, PT, PT, R8, R5, RZ ;  /* 0x0000000508057210 */ /* 0x000fc80007ffe0ff */
[----:B------:R-:W-:Y:S01]  /*1500*/  LOP3.LUT R0, R5, R0, RZ, 0xfc, !PT ;  /* 0x0000000005007212 */ /* 0x000fe200078efcff */
[----:B------:R-:W-:Y:S06]  /*1510*/  BRA `(.L_x_18) ;  /* 0x0000000000107947 */ /* 0x000fec0003800000 */
.L_x_17:
[----:B------:R-:W-:-:S04]  /*1520*/  LOP3.LUT R0, R0, 0x80000000, RZ, 0xc0, !PT ;  /* 0x8000000000007812 */ /* 0x000fc800078ec0ff */
[----:B------:R-:W-:Y:S01]  /*1530*/  LOP3.LUT R0, R0, 0x7f800000, RZ, 0xfc, !PT ;  /* 0x7f80000000007812 */ /* 0x000fe200078efcff */
[----:B------:R-:W-:Y:S06]  /*1540*/  BRA `(.L_x_18) ;  /* 0x0000000000047947 */ /* 0x000fec0003800000 */
.L_x_16:
[----:B------:R-:W-:-:S07]  /*1550*/  IMAD R0, R7, 0x800000, R0 ;  /* 0x0080000007007824 */ /* 0x000fce00078e0200 */
.L_x_18:
[----:B------:R-:W-:Y:S05]  /*1560*/  BSYNC.RECONVERGENT B2 ;  /* 0x0000000000027941 */ /* 0x000fea0003800200 */
.L_x_15:
[----:B------:R-:W-:Y:S05]  /*1570*/  BRA `(.L_x_19) ;  /* 0x0000000000207947 */ /* 0x000fea0003800000 */
.L_x_14:
[----:B------:R-:W-:-:S04]  /*1580*/  LOP3.LUT R0, R5, 0x80000000, R4, 0x48, !PT ;  /* 0x8000000005007812 */ /* 0x000fc800078e4804 */
[----:B------:R-:W-:Y:S01]  /*1590*/  LOP3.LUT R0, R0, 0x7f800000, RZ, 0xfc, !PT ;  /* 0x7f80000000007812 */ /* 0x000fe200078efcff */
[----:B------:R-:W-:Y:S06]  /*15a0*/  BRA `(.L_x_19) ;  /* 0x0000000000147947 */ /* 0x000fec0003800000 */
.L_x_13:
[----:B------:R-:W-:Y:S01]  /*15b0*/  LOP3.LUT R0, R5, 0x80000000, R4, 0x48, !PT ;  /* 0x8000000005007812 */ /* 0x000fe200078e4804 */
[----:B------:R-:W-:Y:S06]  /*15c0*/  BRA `(.L_x_19) ;  /* 0x00000000000c7947 */ /* 0x000fec0003800000 */
.L_x_12:
[----:B------:R-:W0:Y:S01]  /*15d0*/  MUFU.RSQ R0, -QNAN ;  /* 0xffc0000000007908 */ /* 0x000e220000001400 */
[----:B------:R-:W-:Y:S05]  /*15e0*/  BRA `(.L_x_19) ;  /* 0x0000000000047947 */ /* 0x000fea0003800000 */
.L_x_11:
[----:B------:R-:W-:-:S07]  /*15f0*/  FADD.FTZ R0, R4, R5 ;  /* 0x0000000504007221 */ /* 0x000fce0000010000 */
.L_x_19:
[----:B------:R-:W-:Y:S05]  /*1600*/  BSYNC.RECONVERGENT B1 ;  /* 0x0000000000017941 */ /* 0x000fea0003800200 */
.L_x_9:
[----:B------:R-:W-:-:S04]  /*1610*/  HFMA2 R7, -RZ, RZ, 0, 0 ;  /* 0x00000000ff077431 */ /* 0x000fc800000001ff */
[----:B0-----:R-:W-:Y:S05]  /*1620*/  RET.REL.NODEC R6 `(_Z15updateCentroidsPdS_S_iii) ;  /* 0xffffffe806747950 */ /* 0x001fea0003c3ffff */
.L_x_20:
[----:B------:R-:W-:-:S00]  /*1630*/  BRA `(.L_x_20) ;  /* 0xfffffffc00fc7947 */ /* 0x000fc0000383ffff */
[----:B------:R-:W-:-:S00]  /*1640*/  NOP ;  /* 0x0000000000007918 */ /* 0x000fc00000000000 */
        /* <DEDUP_REMOVED lines=11> */
.L_x_21:


//--------------------- .nv.shared.reserved.0     --------------------------
	.section	.nv.shared.reserved.0,"aw",@nobits
	.weak		__nv_reservedSMEM_offset_0_alias
	.size		__nv_reservedSMEM_offset_0_alias, 0, 64
	.other		__nv_reservedSMEM_offset_0_alias,@"STO_CUDA_RESERVED_SHARED STV_DEFAULT"
__nv_reservedSMEM_offset_0_alias:
	.zero		0
	.zero		64


//--------------------- .nv.constant0._Z15updateCentroidsPdS_S_iii --------------------------
	.section	.nv.constant0._Z15updateCentroidsPdS_S_iii,"a",@progbits
	.sectionflags	@""
	.align	4
.nv.constant0._Z15updateCentroidsPdS_S_iii:
	.zero		932


//--------------------- SYMBOLS --------------------------

	.type		.nv.reservedSmem.offset0,@object
	.size		.nv.reservedSmem.offset0,0x4
